//
// Generated by NVIDIA NVVM Compiler
//
// Compiler Build ID: CL-36424714
// Cuda compilation tools, release 13.0, V13.0.88
// Based on NVVM 20.0.0
//

.version 9.0
.target sm_100
.address_size 64

	// .globl	_Z14matrixMultiplyPKfS0_Pfii

.visible .entry _Z14matrixMultiplyPKfS0_Pfii(
	.param .u64 .ptr .align 1 _Z14matrixMultiplyPKfS0_Pfii_param_0,
	.param .u64 .ptr .align 1 _Z14matrixMultiplyPKfS0_Pfii_param_1,
	.param .u64 .ptr .align 1 _Z14matrixMultiplyPKfS0_Pfii_param_2,
	.param .u32 _Z14matrixMultiplyPKfS0_Pfii_param_3,
	.param .u32 _Z14matrixMultiplyPKfS0_Pfii_param_4
)
{
	.reg .pred 	%p<13>;
	.reg .b32 	%r<48>;
	.reg .b32 	%f<112>;
	.reg .b64 	%rd<43>;

	ld.param.u64 	%rd11, [_Z14matrixMultiplyPKfS0_Pfii_param_0];
	ld.param.u64 	%rd12, [_Z14matrixMultiplyPKfS0_Pfii_param_1];
	ld.param.u64 	%rd10, [_Z14matrixMultiplyPKfS0_Pfii_param_2];
	ld.param.u32 	%r25, [_Z14matrixMultiplyPKfS0_Pfii_param_3];
	ld.param.u32 	%r26, [_Z14matrixMultiplyPKfS0_Pfii_param_4];
	cvta.to.global.u64 	%rd1, %rd12;
	cvta.to.global.u64 	%rd2, %rd11;
	mov.u32 	%r27, %ctaid.y;
	mov.u32 	%r28, %ntid.y;
	mov.u32 	%r29, %tid.y;
	mad.lo.s32 	%r1, %r27, %r28, %r29;
	mov.u32 	%r30, %ctaid.x;
	mov.u32 	%r31, %ntid.x;
	mov.u32 	%r32, %tid.x;
	mad.lo.s32 	%r2, %r30, %r31, %r32;
	setp.gt.u32 	%p1, %r1, 2;
	setp.gt.s32 	%p2, %r2, 3;
	or.pred  	%p3, %p1, %p2;
	@%p3 bra 	$L__BB0_15;
	setp.lt.s32 	%p4, %r25, 1;
	mov.f32 	%f111, 0f00000000;
	@%p4 bra 	$L__BB0_14;
	mul.lo.s32 	%r3, %r25, %r1;
	mul.lo.s32 	%r4, %r26, %r2;
	and.b32  	%r5, %r25, 15;
	setp.lt.u32 	%p5, %r25, 16;
	mov.f32 	%f111, 0f00000000;
	mov.b32 	%r44, 0;
	@%p5 bra 	$L__BB0_5;
	and.b32  	%r44, %r25, 2147483632;
	neg.s32 	%r42, %r44;
	mul.wide.u32 	%rd13, %r3, 4;
	add.s64 	%rd14, %rd13, %rd2;
	add.s64 	%rd41, %rd14, 32;
	add.s64 	%rd4, %rd1, 32;
	mov.f32 	%f111, 0f00000000;
	mov.u32 	%r41, %r4;
$L__BB0_4:
	.pragma "nounroll";
	mul.wide.s32 	%rd15, %r41, 4;
	add.s64 	%rd16, %rd4, %rd15;
	ld.global.f32 	%f18, [%rd41+-32];
	ld.global.f32 	%f19, [%rd16+-32];
	fma.rn.f32 	%f20, %f18, %f19, %f111;
	ld.global.f32 	%f21, [%rd41+-28];
	ld.global.f32 	%f22, [%rd16+-28];
	fma.rn.f32 	%f23, %f21, %f22, %f20;
	ld.global.f32 	%f24, [%rd41+-24];
	ld.global.f32 	%f25, [%rd16+-24];
	fma.rn.f32 	%f26, %f24, %f25, %f23;
	ld.global.f32 	%f27, [%rd41+-20];
	ld.global.f32 	%f28, [%rd16+-20];
	fma.rn.f32 	%f29, %f27, %f28, %f26;
	ld.global.f32 	%f30, [%rd41+-16];
	ld.global.f32 	%f31, [%rd16+-16];
	fma.rn.f32 	%f32, %f30, %f31, %f29;
	ld.global.f32 	%f33, [%rd41+-12];
	ld.global.f32 	%f34, [%rd16+-12];
	fma.rn.f32 	%f35, %f33, %f34, %f32;
	ld.global.f32 	%f36, [%rd41+-8];
	ld.global.f32 	%f37, [%rd16+-8];
	fma.rn.f32 	%f38, %f36, %f37, %f35;
	ld.global.f32 	%f39, [%rd41+-4];
	ld.global.f32 	%f40, [%rd16+-4];
	fma.rn.f32 	%f41, %f39, %f40, %f38;
	ld.global.f32 	%f42, [%rd41];
	ld.global.f32 	%f43, [%rd16];
	fma.rn.f32 	%f44, %f42, %f43, %f41;
	ld.global.f32 	%f45, [%rd41+4];
	ld.global.f32 	%f46, [%rd16+4];
	fma.rn.f32 	%f47, %f45, %f46, %f44;
	ld.global.f32 	%f48, [%rd41+8];
	ld.global.f32 	%f49, [%rd16+8];
	fma.rn.f32 	%f50, %f48, %f49, %f47;
	ld.global.f32 	%f51, [%rd41+12];
	ld.global.f32 	%f52, [%rd16+12];
	fma.rn.f32 	%f53, %f51, %f52, %f50;
	ld.global.f32 	%f54, [%rd41+16];
	ld.global.f32 	%f55, [%rd16+16];
	fma.rn.f32 	%f56, %f54, %f55, %f53;
	ld.global.f32 	%f57, [%rd41+20];
	ld.global.f32 	%f58, [%rd16+20];
	fma.rn.f32 	%f59, %f57, %f58, %f56;
	ld.global.f32 	%f60, [%rd41+24];
	ld.global.f32 	%f61, [%rd16+24];
	fma.rn.f32 	%f62, %f60, %f61, %f59;
	ld.global.f32 	%f63, [%rd41+28];
	ld.global.f32 	%f64, [%rd16+28];
	fma.rn.f32 	%f111, %f63, %f64, %f62;
	add.s32 	%r42, %r42, 16;
	add.s64 	%rd41, %rd41, 64;
	add.s32 	%r41, %r41, 16;
	setp.ne.s32 	%p6, %r42, 0;
	@%p6 bra 	$L__BB0_4;
$L__BB0_5:
	setp.eq.s32 	%p7, %r5, 0;
	@%p7 bra 	$L__BB0_14;
	and.b32  	%r13, %r25, 7;
	setp.lt.u32 	%p8, %r5, 8;
	@%p8 bra 	$L__BB0_8;
	add.s32 	%r34, %r44, %r3;
	mul.wide.u32 	%rd17, %r34, 4;
	add.s64 	%rd18, %rd2, %rd17;
	ld.global.f32 	%f66, [%rd18];
	add.s32 	%r35, %r44, %r4;
	mul.wide.s32 	%rd19, %r35, 4;
	add.s64 	%rd20, %rd1, %rd19;
	ld.global.f32 	%f67, [%rd20];
	fma.rn.f32 	%f68, %f66, %f67, %f111;
	cvt.u64.u32 	%rd21, %r3;
	cvt.u64.u32 	%rd22, %r44;
	add.s64 	%rd23, %rd22, %rd21;
	shl.b64 	%rd24, %rd23, 2;
	add.s64 	%rd25, %rd2, %rd24;
	ld.global.f32 	%f69, [%rd25+4];
	ld.global.f32 	%f70, [%rd20+4];
	fma.rn.f32 	%f71, %f69, %f70, %f68;
	ld.global.f32 	%f72, [%rd25+8];
	ld.global.f32 	%f73, [%rd20+8];
	fma.rn.f32 	%f74, %f72, %f73, %f71;
	ld.global.f32 	%f75, [%rd25+12];
	ld.global.f32 	%f76, [%rd20+12];
	fma.rn.f32 	%f77, %f75, %f76, %f74;
	ld.global.f32 	%f78, [%rd25+16];
	ld.global.f32 	%f79, [%rd20+16];
	fma.rn.f32 	%f80, %f78, %f79, %f77;
	ld.global.f32 	%f81, [%rd25+20];
	ld.global.f32 	%f82, [%rd20+20];
	fma.rn.f32 	%f83, %f81, %f82, %f80;
	ld.global.f32 	%f84, [%rd25+24];
	ld.global.f32 	%f85, [%rd20+24];
	fma.rn.f32 	%f86, %f84, %f85, %f83;
	ld.global.f32 	%f87, [%rd25+28];
	ld.global.f32 	%f88, [%rd20+28];
	fma.rn.f32 	%f111, %f87, %f88, %f86;
	add.s32 	%r44, %r44, 8;
$L__BB0_8:
	setp.eq.s32 	%p9, %r13, 0;
	@%p9 bra 	$L__BB0_14;
	and.b32  	%r16, %r25, 3;
	setp.lt.u32 	%p10, %r13, 4;
	@%p10 bra 	$L__BB0_11;
	add.s32 	%r36, %r44, %r3;
	mul.wide.u32 	%rd26, %r36, 4;
	add.s64 	%rd27, %rd2, %rd26;
	ld.global.f32 	%f90, [%rd27];
	add.s32 	%r37, %r44, %r4;
	mul.wide.s32 	%rd28, %r37, 4;
	add.s64 	%rd29, %rd1, %rd28;
	ld.global.f32 	%f91, [%rd29];
	fma.rn.f32 	%f92, %f90, %f91, %f111;
	cvt.u64.u32 	%rd30, %r3;
	cvt.u64.u32 	%rd31, %r44;
	add.s64 	%rd32, %rd31, %rd30;
	shl.b64 	%rd33, %rd32, 2;
	add.s64 	%rd34, %rd2, %rd33;
	ld.global.f32 	%f93, [%rd34+4];
	ld.global.f32 	%f94, [%rd29+4];
	fma.rn.f32 	%f95, %f93, %f94, %f92;
	ld.global.f32 	%f96, [%rd34+8];
	ld.global.f32 	%f97, [%rd29+8];
	fma.rn.f32 	%f98, %f96, %f97, %f95;
	ld.global.f32 	%f99, [%rd34+12];
	ld.global.f32 	%f100, [%rd29+12];
	fma.rn.f32 	%f111, %f99, %f100, %f98;
	add.s32 	%r44, %r44, 4;
$L__BB0_11:
	setp.eq.s32 	%p11, %r16, 0;
	@%p11 bra 	$L__BB0_14;
	add.s32 	%r47, %r44, %r4;
	add.s32 	%r38, %r44, %r3;
	mul.wide.u32 	%rd35, %r38, 4;
	add.s64 	%rd42, %rd2, %rd35;
	neg.s32 	%r46, %r16;
$L__BB0_13:
	.pragma "nounroll";
	mul.wide.s32 	%rd36, %r47, 4;
	add.s64 	%rd37, %rd1, %rd36;
	ld.global.f32 	%f101, [%rd42];
	ld.global.f32 	%f102, [%rd37];
	fma.rn.f32 	%f111, %f101, %f102, %f111;
	add.s32 	%r47, %r47, 1;
	add.s64 	%rd42, %rd42, 4;
	add.s32 	%r46, %r46, 1;
	setp.ne.s32 	%p12, %r46, 0;
	@%p12 bra 	$L__BB0_13;
$L__BB0_14:
	shl.b32 	%r39, %r1, 2;
	add.s32 	%r40, %r39, %r2;
	cvta.to.global.u64 	%rd38, %rd10;
	mul.wide.s32 	%rd39, %r40, 4;
	add.s64 	%rd40, %rd38, %rd39;
	st.global.f32 	[%rd40], %f111;
$L__BB0_15:
	ret;

}


// ===== COMPILED SASS (sm_100) =====

	.target	sm_100

	.elftype	@"ET_EXEC"


//--------------------- .note.nv.tkinfo           --------------------------
	.section	.note.nv.tkinfo,"",@"SHT_NOTE"
	.sectionflags	@"SHF_NOTE_NV_TKINFO"
	.tkinfo
        /*0018*/ 	.word	0x00000002
        /*0030*/ 	.string	""
        /*0030*/ 	.string	"ptxas"
        /*0030*/ 	.string	"Cuda compilation tools, release 13.0, V13.0.88"
        /*0030*/ 	.string	"Build cuda_13.0.r13.0/compiler.36424714_0"
        /*0030*/ 	.string	"-arch sm_100 -m 64 "



//--------------------- .note.nv.cuinfo           --------------------------
	.section	.note.nv.cuinfo,"",@"SHT_NOTE"
	.sectionflags	@"SHF_NOTE_NV_CUINFO"
        /*0018*/ 	.short	0x0002
        /*001a*/ 	.short	0x0064
        /*001c*/ 	.short	0x0082
	.zero		2


//--------------------- .nv.info                  --------------------------
	.section	.nv.info,"",@"SHT_CUDA_INFO"
	.align	4


	//----- nvinfo : EIATTR_REGCOUNT
	.align		4
        /*0000*/ 	.byte	0x04, 0x2f
        /*0002*/ 	.short	(.L_1 - .L_0)
	.align		4
.L_0:
        /*0004*/ 	.word	index@(_Z14matrixMultiplyPKfS0_Pfii)
        /*0008*/ 	.word	0x0000001f


	//----- nvinfo : EIATTR_FRAME_SIZE
	.align		4
.L_1:
        /*000c*/ 	.byte	0x04, 0x11
        /*000e*/ 	.short	(.L_3 - .L_2)
	.align		4
.L_2:
        /*0010*/ 	.word	index@(_Z14matrixMultiplyPKfS0_Pfii)
        /*0014*/ 	.word	0x00000000


	//----- nvinfo : EIATTR_MIN_STACK_SIZE
	.align		4
.L_3:
        /*0018*/ 	.byte	0x04, 0x12
        /*001a*/ 	.short	(.L_5 - .L_4)
	.align		4
.L_4:
        /*001c*/ 	.word	index@(_Z14matrixMultiplyPKfS0_Pfii)
        /*0020*/ 	.word	0x00000000
.L_5:


//--------------------- .nv.compat                --------------------------
	.section	.nv.compat,"",@"SHT_CUDA_COMPAT_INFO"
	.align	4
        /*0000*/ 	.byte	0x02, 0x09, 0x00, 0x00, 0x02, 0x02, 0x01, 0x00, 0x02, 0x05, 0x05, 0x00, 0x03, 0x07, 0x01, 0x01
        /*0010*/ 	.byte	0x02, 0x03, 0x00, 0x00, 0x02, 0x06, 0x01, 0x00, 0x04, 0x0b, 0x08, 0x00, 0x09, 0x00, 0x00, 0x00
        /*0020*/ 	.byte	0x00, 0x00, 0x00, 0x00


//--------------------- .nv.info._Z14matrixMultiplyPKfS0_Pfii --------------------------
	.section	.nv.info._Z14matrixMultiplyPKfS0_Pfii,"",@"SHT_CUDA_INFO"
	.sectionflags	@""
	.align	4


	//----- nvinfo : EIATTR_CUDA_API_VERSION
	.align		4
        /*0000*/ 	.byte	0x04, 0x37
        /*0002*/ 	.short	(.L_7 - .L_6)
.L_6:
        /*0004*/ 	.word	0x00000082


	//----- nvinfo : EIATTR_KPARAM_INFO
	.align		4
.L_7:
        /*0008*/ 	.byte	0x04, 0x17
        /*000a*/ 	.short	(.L_9 - .L_8)
.L_8:
        /*000c*/ 	.word	0x00000000
        /*0010*/ 	.short	0x0004
        /*0012*/ 	.short	0x001c
        /*0014*/ 	.byte	0x00, 0xf0, 0x11, 0x00


	//----- nvinfo : EIATTR_KPARAM_INFO
	.align		4
.L_9:
        /*0018*/ 	.byte	0x04, 0x17
        /*001a*/ 	.short	(.L_11 - .L_10)
.L_10:
        /*001c*/ 	.word	0x00000000
        /*0020*/ 	.short	0x0003
        /*0022*/ 	.short	0x0018
        /*0024*/ 	.byte	0x00, 0xf0, 0x11, 0x00


	//----- nvinfo : EIATTR_KPARAM_INFO
	.align		4
.L_11:
        /*0028*/ 	.byte	0x04, 0x17
        /*002a*/ 	.short	(.L_13 - .L_12)
.L_12:
        /*002c*/ 	.word	0x00000000
        /*0030*/ 	.short	0x0002
        /*0032*/ 	.short	0x0010
        /*0034*/ 	.byte	0x00, 0xf5, 0x21, 0x00


	//----- nvinfo : EIATTR_KPARAM_INFO
	.align		4
.L_13:
        /*0038*/ 	.byte	0x04, 0x17
        /*003a*/ 	.short	(.L_15 - .L_14)
.L_14:
        /*003c*/ 	.word	0x00000000
        /*0040*/ 	.short	0x0001
        /*0042*/ 	.short	0x0008
        /*0044*/ 	.byte	0x00, 0xf5, 0x21, 0x00


	//----- nvinfo : EIATTR_KPARAM_INFO
	.align		4
.L_15:
        /*0048*/ 	.byte	0x04, 0x17
        /*004a*/ 	.short	(.L_17 - .L_16)
.L_16:
        /*004c*/ 	.word	0x00000000
        /*0050*/ 	.short	0x0000
        /*0052*/ 	.short	0x0000
        /*0054*/ 	.byte	0x00, 0xf5, 0x21, 0x00


	//----- nvinfo : EIATTR_SPARSE_MMA_MASK
	.align		4
.L_17:
        /*0058*/ 	.byte	0x03, 0x50
        /*005a*/ 	.short	0x0000


	//----- nvinfo : EIATTR_MAXREG_COUNT
	.align		4
        /*005c*/ 	.byte	0x03, 0x1b
        /*005e*/ 	.short	0x00ff


	//----- nvinfo : EIATTR_MERCURY_ISA_VERSION
	.align		4
        /*0060*/ 	.byte	0x03, 0x5f
        /*0062*/ 	.short	0x0101


	//----- nvinfo : EIATTR_VRC_CTA_INIT_COUNT
	.align		4
        /*0064*/ 	.byte	0x02, 0x4a
	.zero		1
	.zero		1


	//----- nvinfo : EIATTR_EXIT_INSTR_OFFSETS
	.align		4
        /*0068*/ 	.byte	0x04, 0x1c
        /*006a*/ 	.short	(.L_19 - .L_18)


	//   ....[0]....
.L_18:
        /*006c*/ 	.word	0x000000b0


	//   ....[1]....
        /*0070*/ 	.word	0x00000bd0


	//----- nvinfo : EIATTR_CBANK_PARAM_SIZE
	.align		4
.L_19:
        /*0074*/ 	.byte	0x03, 0x19
        /*0076*/ 	.short	0x0020


	//----- nvinfo : EIATTR_PARAM_CBANK
	.align		4
        /*0078*/ 	.byte	0x04, 0x0a
        /*007a*/ 	.short	(.L_21 - .L_20)
	.align		4
.L_20:
        /*007c*/ 	.word	index@(.nv.constant0._Z14matrixMultiplyPKfS0_Pfii)
        /*0080*/ 	.short	0x0380
        /*0082*/ 	.short	0x0020


	//----- nvinfo : EIATTR_SW_WAR
	.align		4
.L_21:
        /*0084*/ 	.byte	0x04, 0x36
        /*0086*/ 	.short	(.L_23 - .L_22)
.L_22:
        /*0088*/ 	.word	0x00000008
.L_23:


//--------------------- .nv.callgraph             --------------------------
	.section	.nv.callgraph,"",@"SHT_CUDA_CALLGRAPH"
	.align	4
	.sectionentsize	8
	.align		4
        /*0000*/ 	.word	0x00000000
	.align		4
        /*0004*/ 	.word	0xffffffff
	.align		4
        /*0008*/ 	.word	0x00000000
	.align		4
        /*000c*/ 	.word	0xfffffffe
	.align		4
        /*0010*/ 	.word	0x00000000
	.align		4
        /*0014*/ 	.word	0xfffffffd
	.align		4
        /*0018*/ 	.word	0x00000000
	.align		4
        /*001c*/ 	.word	0xfffffffc


//--------------------- .text._Z14matrixMultiplyPKfS0_Pfii --------------------------
	.section	.text._Z14matrixMultiplyPKfS0_Pfii,"ax",@progbits
	.align	128
        .global         _Z14matrixMultiplyPKfS0_Pfii
        .type           _Z14matrixMultiplyPKfS0_Pfii,@function
        .size           _Z14matrixMultiplyPKfS0_Pfii,(.L_x_7 - _Z14matrixMultiplyPKfS0_Pfii)
        .other          _Z14matrixMultiplyPKfS0_Pfii,@"STO_CUDA_ENTRY STV_DEFAULT"
_Z14matrixMultiplyPKfS0_Pfii:
.text._Z14matrixMultiplyPKfS0_Pfii:
[----:B------:R-:W-:Y:S01]  /*0000*/  LDC R1, c[0x0][0x37c] ;  /* 0x0000df00ff017b82 */ /* 0x000fe20000000800 */
[----:B------:R-:W0:Y:S07]  /*0010*/  S2R R3, SR_TID.X ;  /* 0x0000000000037919 */ /* 0x000e2e0000002100 */
[----:B------:R-:W1:Y:S01]  /*0020*/  LDC R7, c[0x0][0x364] ;  /* 0x0000d900ff077b82 */ /* 0x000e620000000800 */
[----:B------:R-:W1:Y:S07]  /*0030*/  S2R R2, SR_TID.Y ;  /* 0x0000000000027919 */ /* 0x000e6e0000002200 */
[----:B------:R-:W0:Y:S08]  /*0040*/  S2UR UR5, SR_CTAID.X ;  /* 0x00000000000579c3 */ /* 0x000e300000002500 */
[----:B------:R-:W0:Y:S08]  /*0050*/  LDC R0, c[0x0][0x360] ;  /* 0x0000d800ff007b82 */ /* 0x000e300000000800 */
[----:B------:R-:W1:Y:S01]  /*0060*/  S2UR UR4, SR_CTAID.Y ;  /* 0x00000000000479c3 */ /* 0x000e620000002600 */
[----:B0-----:R-:W-:-:S05]  /*0070*/  IMAD R0, R0, UR5, R3 ;  /* 0x0000000500007c24 */ /* 0x001fca000f8e0203 */
[----:B------:R-:W-:Y:S01]  /*0080*/  ISETP.GT.AND P0, PT, R0, 0x3, PT ;  /* 0x000000030000780c */ /* 0x000fe20003f04270 */
[----:B-1----:R-:W-:-:S05]  /*0090*/  IMAD R7, R7, UR4, R2 ;  /* 0x0000000407077c24 */ /* 0x002fca000f8e0202 */
[----:B------:R-:W-:-:S13]  /*00a0*/  ISETP.GT.U32.OR P0, PT, R7, 0x2, P0 ;  /* 0x000000020700780c */ /* 0x000fda0000704470 */
[----:B------:R-:W-:Y:S05]  /*00b0*/  @P0 EXIT ;  /* 0x000000000000094d */ /* 0x000fea0003800000 */
[----:B------:R-:W0:Y:S01]  /*00c0*/  LDCU UR7, c[0x0][0x398] ;  /* 0x00007300ff0777ac */ /* 0x000e220008000800 */
[----:B------:R-:W-:Y:S01]  /*00d0*/  HFMA2 R14, -RZ, RZ, 0, 0 ;  /* 0x00000000ff0e7431 */ /* 0x000fe200000001ff */
[----:B------:R-:W1:Y:S01]  /*00e0*/  LDCU.64 UR12, c[0x0][0x358] ;  /* 0x00006b00ff0c77ac */ /* 0x000e620008000a00 */
[----:B0-----:R-:W-:-:S09]  /*00f0*/  UISETP.GE.AND UP0, UPT, UR7, 0x1, UPT ;  /* 0x000000010700788c */ /* 0x001fd2000bf06270 */
[----:B-1----:R-:W-:Y:S05]  /*0100*/  BRA.U !UP0, `(.L_x_0) ;  /* 0x0000000908a07547 */ /* 0x002fea000b800000 */
[----:B------:R-:W0:Y:S01]  /*0110*/  LDCU UR5, c[0x0][0x39c] ;  /* 0x00007380ff0577ac */ /* 0x000e220008000800 */
[----:B------:R-:W-:Y:S01]  /*0120*/  IMAD R8, R7, UR7, RZ ;  /* 0x0000000707087c24 */ /* 0x000fe2000f8e02ff */
[----:B------:R-:W-:Y:S01]  /*0130*/  MOV R14, RZ ;  /* 0x000000ff000e7202 */ /* 0x000fe20000000f00 */
[----:B------:R-:W-:Y:S02]  /*0140*/  UISETP.GE.U32.AND UP1, UPT, UR7, 0x10, UPT ;  /* 0x000000100700788c */ /* 0x000fe4000bf26070 */
[----:B------:R-:W-:Y:S01]  /*0150*/  ULOP3.LUT UR10, UR7, 0xf, URZ, 0xc0, !UPT ;  /* 0x0000000f070a7892 */ /* 0x000fe2000f8ec0ff */
[----:B------:R-:W-:-:S03]  /*0160*/  UMOV UR4, URZ ;  /* 0x000000ff00047c82 */ /* 0x000fc60008000000 */
[----:B------:R-:W-:Y:S01]  /*0170*/  UISETP.NE.AND UP0, UPT, UR10, URZ, UPT ;  /* 0x000000ff0a00728c */ /* 0x000fe2000bf05270 */
[----:B0-----:R-:W-:Y:S02]  /*0180*/  IMAD R9, R0, UR5, RZ ;  /* 0x0000000500097c24 */ /* 0x001fe4000f8e02ff */
[----:B------:R-:W-:Y:S08]  /*0190*/  BRA.U !UP1, `(.L_x_1) ;  /* 0x0000000509107547 */ /* 0x000ff0000b800000 */
[----:B------:R-:W0:Y:S01]  /*01a0*/  LDC.64 R2, c[0x0][0x380] ;  /* 0x0000e000ff027b82 */ /* 0x000e220000000a00 */
[----:B------:R-:W1:Y:S01]  /*01b0*/  LDCU.64 UR8, c[0x0][0x388] ;  /* 0x00007100ff0877ac */ /* 0x000e620008000a00 */
[----:B------:R-:W-:Y:S02]  /*01c0*/  MOV R14, RZ ;  /* 0x000000ff000e7202 */ /* 0x000fe40000000f00 */
[----:B------:R-:W-:Y:S01]  /*01d0*/  MOV R6, R9 ;  /* 0x0000000900067202 */ /* 0x000fe20000000f00 */
[----:B------:R-:W-:Y:S02]  /*01e0*/  ULOP3.LUT UR4, UR7, 0x7ffffff0, URZ, 0xc0, !UPT ;  /* 0x7ffffff007047892 */ /* 0x000fe4000f8ec0ff */
[----:B-1----:R-:W-:Y:S02]  /*01f0*/  UIADD3 UR5, UP1, UPT, UR8, 0x20, URZ ;  /* 0x0000002008057890 */ /* 0x002fe4000ff3e0ff */
[----:B------:R-:W-:Y:S02]  /*0200*/  UIADD3 UR8, UPT, UPT, -UR4, URZ, URZ ;  /* 0x000000ff04087290 */ /* 0x000fe4000fffe1ff */
[----:B------:R-:W-:Y:S01]  /*0210*/  UIADD3.X UR6, UPT, UPT, URZ, UR9, URZ, UP1, !UPT ;  /* 0x00000009ff067290 */ /* 0x000fe20008ffe4ff */
[----:B0-----:R-:W-:-:S03]  /*0220*/  IMAD.WIDE.U32 R2, R8, 0x4, R2 ;  /* 0x0000000408027825 */ /* 0x001fc600078e0002 */
[----:B------:R-:W-:-:S04]  /*0230*/  IADD3 R4, P0, PT, R2, 0x20, RZ ;  /* 0x0000002002047810 */ /* 0x000fc80007f1e0ff */
[----:B------:R-:W-:-:S09]  /*0240*/  IADD3.X R5, PT, PT, RZ, R3, RZ, P0, !PT ;  /* 0x00000003ff057210 */ /* 0x000fd200007fe4ff */
.L_x_2:
[----:B------:R-:W-:Y:S01]  /*0250*/  MOV R2, UR5 ;  /* 0x0000000500027c02 */ /* 0x000fe20008000f00 */
[----:B------:R-:W2:Y:S01]  /*0260*/  LDG.E R15, desc[UR12][R4.64+-0x20] ;  /* 0xffffe00c040f7981 */ /* 0x000ea2000c1e1900 */
[----:B------:R-:W-:-:S03]  /*0270*/  MOV R3, UR6 ;  /* 0x0000000600037c02 */ /* 0x000fc60008000f00 */
[----:B------:R-:W3:Y:S01]  /*0280*/  LDG.E R17, desc[UR12][R4.64+-0x1c] ;  /* 0xffffe40c04117981 */ /* 0x000ee2000c1e1900 */
[----:B------:R-:W-:-:S03]  /*0290*/  IMAD.WIDE R2, R6, 0x4, R2 ;  /* 0x0000000406027825 */ /* 0x000fc600078e0202 */
[----:B------:R-:W4:Y:S04]  /*02a0*/  LDG.E R19, desc[UR12][R4.64+-0x18] ;  /* 0xffffe80c04137981 */ /* 0x000f28000c1e1900 */
[----:B------:R-:W2:Y:S04]  /*02b0*/  LDG.E R16, desc[UR12][R2.64+-0x20] ;  /* 0xffffe00c02107981 */ /* 0x000ea8000c1e1900 */
[----:B------:R-:W3:Y:S04]  /*02c0*/  LDG.E R24, desc[UR12][R2.64+-0x1c] ;  /* 0xffffe40c02187981 */ /* 0x000ee8000c1e1900 */
[----:B------:R-:W4:Y:S04]  /*02d0*/  LDG.E R18, desc[UR12][R2.64+-0x18] ;  /* 0xffffe80c02127981 */ /* 0x000f28000c1e1900 */
[----:B------:R-:W5:Y:S04]  /*02e0*/  LDG.E R20, desc[UR12][R4.64+-0x14] ;  /* 0xffffec0c04147981 */ /* 0x000f68000c1e1900 */
        /* <DEDUP_REMOVED lines=8> */
[----:B------:R-:W5:Y:S01]  /*0370*/  LDG.E R26, desc[UR12][R4.64+0x1c] ;  /* 0x00001c0c041a7981 */ /* 0x000f62000c1e1900 */
[----:B--2---:R-:W-:-:S03]  /*0380*/  FFMA R16, R15, R16, R14 ;  /* 0x000000100f107223 */ /* 0x004fc6000000000e */
[----:B------:R-:W2:Y:S01]  /*0390*/  LDG.E R15, desc[UR12][R4.64+-0x4] ;  /* 0xfffffc0c040f7981 */ /* 0x000ea2000c1e1900 */
[----:B---3--:R-:W-:-:S03]  /*03a0*/  FFMA R24, R17, R24, R16 ;  /* 0x0000001811187223 */ /* 0x008fc60000000010 */
[----:B------:R-:W2:Y:S01]  /*03b0*/  LDG.E R14, desc[UR12][R2.64+-0x4] ;  /* 0xfffffc0c020e7981 */ /* 0x000ea2000c1e1900 */
[----:B----4-:R-:W-:-:S03]  /*03c0*/  FFMA R25, R19, R18, R24 ;  /* 0x0000001213197223 */ /* 0x010fc60000000018 */
[----:B------:R-:W3:Y:S04]  /*03d0*/  LDG.E R16, desc[UR12][R4.64] ;  /* 0x0000000c04107981 */ /* 0x000ee8000c1e1900 */
[----:B------:R-:W3:Y:S01]  /*03e0*/  LDG.E R17, desc[UR12][R2.64] ;  /* 0x0000000c02117981 */ /* 0x000ee2000c1e1900 */
[----:B-----5:R-:W-:-:S03]  /*03f0*/  FFMA R25, R20, R21, R25 ;  /* 0x0000001514197223 */ /* 0x020fc60000000019 */
[----:B------:R-:W4:Y:S04]  /*0400*/  LDG.E R18, desc[UR12][R4.64+0x4] ;  /* 0x0000040c04127981 */ /* 0x000f28000c1e1900 */
[----:B------:R-:W4:Y:S01]  /*0410*/  LDG.E R19, desc[UR12][R2.64+0x4] ;  /* 0x0000040c02137981 */ /* 0x000f22000c1e1900 */
[----:B------:R-:W-:-:S03]  /*0420*/  FFMA R25, R22, R23, R25 ;  /* 0x0000001716197223 */ /* 0x000fc60000000019 */
[----:B------:R-:W5:Y:S04]  /*0430*/  LDG.E R20, desc[UR12][R4.64+0x8] ;  /* 0x0000080c04147981 */ /* 0x000f68000c1e1900 */
[----:B------:R-:W5:Y:S01]  /*0440*/  LDG.E R21, desc[UR12][R2.64+0x8] ;  /* 0x0000080c02157981 */ /* 0x000f62000c1e1900 */
[----:B------:R-:W-:-:S03]  /*0450*/  FFMA R25, R10, R11, R25 ;  /* 0x0000000b0a197223 */ /* 0x000fc60000000019 */
[----:B------:R-:W5:Y:S04]  /*0460*/  LDG.E R22, desc[UR12][R4.64+0xc] ;  /* 0x00000c0c04167981 */ /* 0x000f68000c1e1900 */
[----:B------:R-:W5:Y:S04]  /*0470*/  LDG.E R23, desc[UR12][R2.64+0xc] ;  /* 0x00000c0c02177981 */ /* 0x000f68000c1e1900 */
[----:B------:R-:W5:Y:S01]  /*0480*/  LDG.E R10, desc[UR12][R4.64+0x10] ;  /* 0x0000100c040a7981 */ /* 0x000f62000c1e1900 */
[----:B------:R-:W-:-:S03]  /*0490*/  FFMA R28, R12, R13, R25 ;  /* 0x0000000d0c1c7223 */ /* 0x000fc60000000019 */
[----:B------:R-:W5:Y:S04]  /*04a0*/  LDG.E R11, desc[UR12][R2.64+0x10] ;  /* 0x0000100c020b7981 */ /* 0x000f68000c1e1900 */
[----:B------:R-:W5:Y:S04]  /*04b0*/  LDG.E R24, desc[UR12][R4.64+0x14] ;  /* 0x0000140c04187981 */ /* 0x000f68000c1e1900 */
[----:B------:R-:W5:Y:S04]  /*04c0*/  LDG.E R25, desc[UR12][R2.64+0x14] ;  /* 0x0000140c02197981 */ /* 0x000f68000c1e1900 */
[----:B------:R0:W5:Y:S04]  /*04d0*/  LDG.E R13, desc[UR12][R4.64+0x18] ;  /* 0x0000180c040d7981 */ /* 0x000168000c1e1900 */
[----:B------:R-:W5:Y:S01]  /*04e0*/  LDG.E R12, desc[UR12][R2.64+0x18] ;  /* 0x0000180c020c7981 */ /* 0x000f62000c1e1900 */
[----:B------:R-:W-:-:S04]  /*04f0*/  UIADD3 UR8, UPT, UPT, UR8, 0x10, URZ ;  /* 0x0000001008087890 */ /* 0x000fc8000fffe0ff */
[----:B------:R-:W-:Y:S01]  /*0500*/  UISETP.NE.AND UP1, UPT, UR8, URZ, UPT ;  /* 0x000000ff0800728c */ /* 0x000fe2000bf25270 */
[----:B0-----:R-:W-:Y:S02]  /*0510*/  IADD3 R4, P0, PT, R4, 0x40, RZ ;  /* 0x0000004004047810 */ /* 0x001fe40007f1e0ff */
[----:B------:R-:W-:Y:S02]  /*0520*/  IADD3 R6, PT, PT, R6, 0x10, RZ ;  /* 0x0000001006067810 */ /* 0x000fe40007ffe0ff */
[----:B------:R-:W-:Y:S01]  /*0530*/  IADD3.X R5, PT, PT, RZ, R5, RZ, P0, !PT ;  /* 0x00000005ff057210 */ /* 0x000fe200007fe4ff */
[----:B--2---:R-:W-:-:S04]  /*0540*/  FFMA R15, R15, R14, R28 ;  /* 0x0000000e0f0f7223 */ /* 0x004fc8000000001c */
[----:B---3--:R-:W-:-:S04]  /*0550*/  FFMA R15, R16, R17, R15 ;  /* 0x00000011100f7223 */ /* 0x008fc8000000000f */
[----:B----4-:R-:W-:-:S04]  /*0560*/  FFMA R15, R18, R19, R15 ;  /* 0x00000013120f7223 */ /* 0x010fc8000000000f */
[----:B-----5:R-:W-:-:S04]  /*0570*/  FFMA R15, R20, R21, R15 ;  /* 0x00000015140f7223 */ /* 0x020fc8000000000f */
[----:B------:R-:W-:-:S04]  /*0580*/  FFMA R15, R22, R23, R15 ;  /* 0x00000017160f7223 */ /* 0x000fc8000000000f */
[----:B------:R-:W-:-:S04]  /*0590*/  FFMA R11, R10, R11, R15 ;  /* 0x0000000b0a0b7223 */ /* 0x000fc8000000000f */
[----:B------:R-:W-:-:S04]  /*05a0*/  FFMA R24, R24, R25, R11 ;  /* 0x0000001918187223 */ /* 0x000fc8000000000b */
[----:B------:R-:W-:-:S04]  /*05b0*/  FFMA R13, R13, R12, R24 ;  /* 0x0000000c0d0d7223 */ /* 0x000fc80000000018 */
[----:B------:R-:W-:Y:S01]  /*05c0*/  FFMA R14, R26, R27, R13 ;  /* 0x0000001b1a0e7223 */ /* 0x000fe2000000000d */
[----:B------:R-:W-:Y:S06]  /*05d0*/  BRA.U UP1, `(.L_x_2) ;  /* 0xfffffffd011c7547 */ /* 0x000fec000b83ffff */
.L_x_1:
[----:B------:R-:W-:Y:S05]  /*05e0*/  BRA.U !UP0, `(.L_x_0) ;  /* 0x0000000508687547 */ /* 0x000fea000b800000 */
[----:B------:R-:W-:Y:S02]  /*05f0*/  UISETP.GE.U32.AND UP0, UPT, UR10, 0x8, UPT ;  /* 0x000000080a00788c */ /* 0x000fe4000bf06070 */
[----:B------:R-:W-:-:S04]  /*0600*/  ULOP3.LUT UR6, UR7, 0x7, URZ, 0xc0, !UPT ;  /* 0x0000000707067892 */ /* 0x000fc8000f8ec0ff */
[----:B------:R-:W-:-:S03]  /*0610*/  UISETP.NE.AND UP1, UPT, UR6, URZ, UPT ;  /* 0x000000ff0600728c */ /* 0x000fc6000bf25270 */
[----:B------:R-:W-:Y:S08]  /*0620*/  BRA.U !UP0, `(.L_x_3) ;  /* 0x0000000108907547 */ /* 0x000ff0000b800000 */
[----:B------:R-:W0:Y:S01]  /*0630*/  LDC.64 R10, c[0x0][0x380] ;  /* 0x0000e000ff0a7b82 */ /* 0x000e220000000a00 */
[----:B------:R-:W1:Y:S01]  /*0640*/  LDCU.64 UR8, c[0x0][0x380] ;  /* 0x00007000ff0877ac */ /* 0x000e620008000a00 */
[C---:B------:R-:W-:Y:S02]  /*0650*/  IADD3 R3, PT, PT, R8.reuse, UR4, RZ ;  /* 0x0000000408037c10 */ /* 0x040fe4000fffe0ff */
[----:B------:R-:W-:Y:S02]  /*0660*/  IADD3 R6, P0, PT, R8, UR4, RZ ;  /* 0x0000000408067c10 */ /* 0x000fe4000ff1e0ff */
[----:B------:R-:W-:Y:S02]  /*0670*/  IADD3 R13, PT, PT, R9, UR4, RZ ;  /* 0x00000004090d7c10 */ /* 0x000fe4000fffe0ff */
[----:B------:R-:W2:Y:S01]  /*0680*/  LDC.64 R4, c[0x0][0x388] ;  /* 0x0000e200ff047b82 */ /* 0x000ea20000000a00 */
[----:B0-----:R-:W-:Y:S01]  /*0690*/  IMAD.WIDE.U32 R10, R3, 0x4, R10 ;  /* 0x00000004030a7825 */ /* 0x001fe200078e000a */
[----:B------:R-:W-:-:S02]  /*06a0*/  IADD3.X R3, PT, PT, RZ, RZ, RZ, P0, !PT ;  /* 0x000000ffff037210 */ /* 0x000fc400007fe4ff */
[C---:B-1----:R-:W-:Y:S02]  /*06b0*/  LEA R2, P0, R6.reuse, UR8, 0x2 ;  /* 0x0000000806027c11 */ /* 0x042fe4000f8010ff */
[----:B------:R-:W3:Y:S02]  /*06c0*/  LDG.E R15, desc[UR12][R10.64] ;  /* 0x0000000c0a0f7981 */ /* 0x000ee4000c1e1900 */
[----:B------:R-:W-:Y:S01]  /*06d0*/  LEA.HI.X R3, R6, UR9, R3, 0x2, P0 ;  /* 0x0000000906037c11 */ /* 0x000fe200080f1403 */
[----:B--2---:R-:W-:-:S04]  /*06e0*/  IMAD.WIDE R4, R13, 0x4, R4 ;  /* 0x000000040d047825 */ /* 0x004fc800078e0204 */
[----:B------:R-:W2:Y:S04]  /*06f0*/  LDG.E R18, desc[UR12][R2.64+0x4] ;  /* 0x0000040c02127981 */ /* 0x000ea8000c1e1900 */
[----:B------:R-:W3:Y:S04]  /*0700*/  LDG.E R16, desc[UR12][R4.64] ;  /* 0x0000000c04107981 */ /* 0x000ee8000c1e1900 */
[----:B------:R-:W2:Y:S04]  /*0710*/  LDG.E R17, desc[UR12][R4.64+0x4] ;  /* 0x0000040c04117981 */ /* 0x000ea8000c1e1900 */
[----:B------:R-:W4:Y:S04]  /*0720*/  LDG.E R19, desc[UR12][R4.64+0x8] ;  /* 0x0000080c04137981 */ /* 0x000f28000c1e1900 */
        /* <DEDUP_REMOVED lines=11> */
[----:B------:R-:W-:Y:S01]  /*07e0*/  UIADD3 UR4, UPT, UPT, UR4, 0x8, URZ ;  /* 0x0000000804047890 */ /* 0x000fe2000fffe0ff */
[----:B---3--:R-:W-:-:S04]  /*07f0*/  FFMA R15, R15, R16, R14 ;  /* 0x000000100f0f7223 */ /* 0x008fc8000000000e */
[----:B--2---:R-:W-:-:S04]  /*0800*/  FFMA R15, R18, R17, R15 ;  /* 0x00000011120f7223 */ /* 0x004fc8000000000f */
[----:B----4-:R-:W-:-:S04]  /*0810*/  FFMA R15, R20, R19, R15 ;  /* 0x00000013140f7223 */ /* 0x010fc8000000000f */
[----:B-----5:R-:W-:-:S04]  /*0820*/  FFMA R15, R22, R21, R15 ;  /* 0x00000015160f7223 */ /* 0x020fc8000000000f */
[----:B------:R-:W-:-:S04]  /*0830*/  FFMA R15, R24, R23, R15 ;  /* 0x00000017180f7223 */ /* 0x000fc8000000000f */
[----:B------:R-:W-:-:S04]  /*0840*/  FFMA R13, R12, R13, R15 ;  /* 0x0000000d0c0d7223 */ /* 0x000fc8000000000f */
[----:B------:R-:W-:-:S04]  /*0850*/  FFMA R11, R6, R11, R13 ;  /* 0x0000000b060b7223 */ /* 0x000fc8000000000d */
[----:B------:R-:W-:-:S07]  /*0860*/  FFMA R14, R10, R25, R11 ;  /* 0x000000190a0e7223 */ /* 0x000fce000000000b */
.L_x_3:
        /* <DEDUP_REMOVED lines=13> */
[----:B-1----:R-:W-:-:S03]  /*0940*/  LEA R2, P0, R6, UR6, 0x2 ;  /* 0x0000000606027c11 */ /* 0x002fc6000f8010ff */
[----:B------:R-:W3:Y:S01]  /*0950*/  LDG.E R11, desc[UR12][R10.64] ;  /* 0x0000000c0a0b7981 */ /* 0x000ee2000c1e1900 */
        /* <DEDUP_REMOVED lines=8> */
[----:B------:R-:W5:Y:S01]  /*09e0*/  LDG.E R18, desc[UR12][R4.64+0xc] ;  /* 0x00000c0c04127981 */ /* 0x000f62000c1e1900 */
[----:B------:R-:W-:Y:S01]  /*09f0*/  UIADD3 UR4, UPT, UPT, UR4, 0x4, URZ ;  /* 0x0000000404047890 */ /* 0x000fe2000fffe0ff */
[----:B---3--:R-:W-:-:S04]  /*0a00*/  FFMA R6, R11, R6, R14 ;  /* 0x000000060b067223 */ /* 0x008fc8000000000e */
[----:B--2---:R-:W-:-:S04]  /*0a10*/  FFMA R6, R13, R12, R6 ;  /* 0x0000000c0d067223 */ /* 0x004fc80000000006 */
[----:B----4-:R-:W-:-:S04]  /*0a20*/  FFMA R6, R15, R16, R6 ;  /* 0x000000100f067223 */ /* 0x010fc80000000006 */
[----:B-----5:R-:W-:-:S07]  /*0a30*/  FFMA R14, R17, R18, R6 ;  /* 0x00000012110e7223 */ /* 0x020fce0000000006 */
.L_x_4:
[----:B------:R-:W-:Y:S05]  /*0a40*/  BRA.U !UP1, `(.L_x_0) ;  /* 0x0000000109507547 */ /* 0x000fea000b800000 */
[----:B------:R-:W0:Y:S01]  /*0a50*/  LDC.64 R4, c[0x0][0x380] ;  /* 0x0000e000ff047b82 */ /* 0x000e220000000a00 */
[----:B------:R-:W-:Y:S01]  /*0a60*/  IADD3 R11, PT, PT, R8, UR4, RZ ;  /* 0x00000004080b7c10 */ /* 0x000fe2000fffe0ff */
[----:B------:R-:W-:-:S06]  /*0a70*/  UIADD3 UR5, UPT, UPT, -UR5, URZ, URZ ;  /* 0x000000ff05057290 */ /* 0x000fcc000fffe1ff */
[----:B------:R-:W1:Y:S01]  /*0a80*/  LDC.64 R2, c[0x0][0x388] ;  /* 0x0000e200ff027b82 */ /* 0x000e620000000a00 */
[----:B0-----:R-:W-:Y:S01]  /*0a90*/  IMAD.WIDE.U32 R4, R11, 0x4, R4 ;  /* 0x000000040b047825 */ /* 0x001fe200078e0004 */
[----:B------:R-:W-:Y:S02]  /*0aa0*/  IADD3 R11, PT, PT, R9, UR4, RZ ;  /* 0x00000004090b7c10 */ /* 0x000fe4000fffe0ff */
[----:B------:R-:W-:Y:S02]  /*0ab0*/  MOV R6, R4 ;  /* 0x0000000400067202 */ /* 0x000fe40000000f00 */
[----:B------:R-:W-:-:S07]  /*0ac0*/  MOV R13, R5 ;  /* 0x00000005000d7202 */ /* 0x000fce0000000f00 */
.L_x_5:
[----:B-1----:R-:W-:Y:S01]  /*0ad0*/  IMAD.WIDE R4, R11, 0x4, R2 ;  /* 0x000000040b047825 */ /* 0x002fe200078e0202 */
[----:B------:R-:W-:Y:S02]  /*0ae0*/  MOV R9, R13 ;  /* 0x0000000d00097202 */ /* 0x000fe40000000f00 */
[----:B------:R-:W-:-:S03]  /*0af0*/  MOV R8, R6 ;  /* 0x0000000600087202 */ /* 0x000fc60000000f00 */
[----:B------:R-:W2:Y:S04]  /*0b00*/  LDG.E R4, desc[UR12][R4.64] ;  /* 0x0000000c04047981 */ /* 0x000ea8000c1e1900 */
[----:B------:R-:W2:Y:S01]  /*0b10*/  LDG.E R9, desc[UR12][R8.64] ;  /* 0x0000000c08097981 */ /* 0x000ea2000c1e1900 */
[----:B------:R-:W-:Y:S01]  /*0b20*/  UIADD3 UR5, UPT, UPT, UR5, 0x1, URZ ;  /* 0x0000000105057890 */ /* 0x000fe2000fffe0ff */
[----:B------:R-:W-:Y:S02]  /*0b30*/  IADD3 R6, P0, PT, R6, 0x4, RZ ;  /* 0x0000000406067810 */ /* 0x000fe40007f1e0ff */
[----:B------:R-:W-:Y:S01]  /*0b40*/  IADD3 R11, PT, PT, R11, 0x1, RZ ;  /* 0x000000010b0b7810 */ /* 0x000fe20007ffe0ff */
[----:B------:R-:W-:Y:S01]  /*0b50*/  UISETP.NE.AND UP0, UPT, UR5, URZ, UPT ;  /* 0x000000ff0500728c */ /* 0x000fe2000bf05270 */
[----:B------:R-:W-:Y:S01]  /*0b60*/  IADD3.X R13, PT, PT, RZ, R13, RZ, P0, !PT ;  /* 0x0000000dff0d7210 */ /* 0x000fe200007fe4ff */
[----:B--2---:R-:W-:-:S07]  /*0b70*/  FFMA R14, R9, R4, R14 ;  /* 0x00000004090e7223 */ /* 0x004fce000000000e */
[----:B------:R-:W-:Y:S05]  /*0b80*/  BRA.U UP0, `(.L_x_5) ;  /* 0xfffffffd00d07547 */ /* 0x000fea000b83ffff */
.L_x_0:
[----:B------:R-:W0:Y:S01]  /*0b90*/  LDC.64 R2, c[0x0][0x390] ;  /* 0x0000e400ff027b82 */ /* 0x000e220000000a00 */
[----:B------:R-:W-:-:S05]  /*0ba0*/  LEA R7, R7, R0, 0x2 ;  /* 0x0000000007077211 */ /* 0x000fca00078e10ff */
[----:B0-----:R-:W-:-:S05]  /*0bb0*/  IMAD.WIDE R2, R7, 0x4, R2 ;  /* 0x0000000407027825 */ /* 0x001fca00078e0202 */
[----:B------:R-:W-:Y:S01]  /*0bc0*/  STG.E desc[UR12][R2.64], R14 ;  /* 0x0000000e02007986 */ /* 0x000fe2000c10190c */
[----:B------:R-:W-:Y:S05]  /*0bd0*/  EXIT ;  /* 0x000000000000794d */ /* 0x000fea0003800000 */
.L_x_6:
[----:B------:R-:W-:-:S00]  /*0be0*/  BRA `(.L_x_6) ;  /* 0xfffffffc00fc7947 */ /* 0x000fc0000383ffff */
[----:B------:R-:W-:-:S00]  /*0bf0*/  NOP ;  /* 0x0000000000007918 */ /* 0x000fc00000000000 */
        /* <DEDUP_REMOVED lines=8> */
.L_x_7:


//--------------------- .nv.shared.reserved.0     --------------------------
	.section	.nv.shared.reserved.0,"aw",@nobits
	.weak		__nv_reservedSMEM_offset_0_alias
	.size		__nv_reservedSMEM_offset_0_alias, 0, 64
	.other		__nv_reservedSMEM_offset_0_alias,@"STO_CUDA_RESERVED_SHARED STV_DEFAULT"
__nv_reservedSMEM_offset_0_alias:
	.zero		0
	.zero		64


//--------------------- .nv.constant0._Z14matrixMultiplyPKfS0_Pfii --------------------------
	.section	.nv.constant0._Z14matrixMultiplyPKfS0_Pfii,"a",@progbits
	.sectionflags	@""
	.align	4
.nv.constant0._Z14matrixMultiplyPKfS0_Pfii:
	.zero		928


//--------------------- SYMBOLS --------------------------

	.type		.nv.reservedSmem.offset0,@object
	.size		.nv.reservedSmem.offset0,0x4
